	.headerflags	@"EF_CUDA_TEXMODE_UNIFIED EF_CUDA_64BIT_ADDRESS EF_CUDA_ACCELERATORS EF_CUDA_SM90 EF_CUDA_VIRTUAL_SM(EF_CUDA_SM90)"
	.elftype	@"ET_EXEC"


//--------------------- .nv.info                  --------------------------
	.section	.nv.info,"",@"SHT_CUDA_INFO"
	.align	4


	//----- nvinfo : EIATTR_REGCOUNT
	.align		4
        /*0000*/ 	.byte	0x04, 0x2f
        /*0002*/ 	.short	(.L_1 - .L_0)
	.align		4
.L_0:
        /*0004*/ 	.word	index@(triton_)
        /*0008*/ 	.word	0x0000000e


	//----- nvinfo : EIATTR_MIN_STACK_SIZE
	.align		4
.L_1:
        /*000c*/ 	.byte	0x04, 0x12
        /*000e*/ 	.short	(.L_3 - .L_2)
	.align		4
.L_2:
        /*0010*/ 	.word	index@(triton_)
        /*0014*/ 	.word	0x00000000


	//----- nvinfo : EIATTR_FRAME_SIZE
	.align		4
.L_3:
        /*0018*/ 	.byte	0x04, 0x11
        /*001a*/ 	.short	(.L_5 - .L_4)
	.align		4
.L_4:
        /*001c*/ 	.word	index@(triton_)
        /*0020*/ 	.word	0x00000000


	//----- nvinfo : EIATTR_MIN_STACK_SIZE
	.align		4
.L_5:
        /*0024*/ 	.byte	0x04, 0x12
        /*0026*/ 	.short	(.L_7 - .L_6)
	.align		4
.L_6:
        /*0028*/ 	.word	index@(triton_)
        /*002c*/ 	.word	0x00000000
.L_7:


//--------------------- .nv.info.triton_          --------------------------
	.section	.nv.info.triton_,"",@"SHT_CUDA_INFO"
	.sectionflags	@""
	.align	4


	//----- nvinfo : EIATTR_CUDA_API_VERSION
	.align		4
        /*0000*/ 	.byte	0x04, 0x37
        /*0002*/ 	.short	(.L_9 - .L_8)
.L_8:
        /*0004*/ 	.word	0x0000007c


	//----- nvinfo : EIATTR_KPARAM_INFO
	.align		4
.L_9:
        /*0008*/ 	.byte	0x04, 0x17
        /*000a*/ 	.short	(.L_11 - .L_10)
.L_10:
        /*000c*/ 	.word	0x00000000
        /*0010*/ 	.short	0x0002
        /*0012*/ 	.short	0x0010
        /*0014*/ 	.byte	0x00, 0xf0, 0x11, 0x00


	//----- nvinfo : EIATTR_KPARAM_INFO
	.align		4
.L_11:
        /*0018*/ 	.byte	0x04, 0x17
        /*001a*/ 	.short	(.L_13 - .L_12)
.L_12:
        /*001c*/ 	.word	0x00000000
        /*0020*/ 	.short	0x0001
        /*0022*/ 	.short	0x0008
        /*0024*/ 	.byte	0x00, 0xf0, 0x21, 0x00


	//----- nvinfo : EIATTR_KPARAM_INFO
	.align		4
.L_13:
        /*0028*/ 	.byte	0x04, 0x17
        /*002a*/ 	.short	(.L_15 - .L_14)
.L_14:
        /*002c*/ 	.word	0x00000000
        /*0030*/ 	.short	0x0000
        /*0032*/ 	.short	0x0000
        /*0034*/ 	.byte	0x00, 0xf0, 0x21, 0x00


	//----- nvinfo : EIATTR_SPARSE_MMA_MASK
	.align		4
.L_15:
        /*0038*/ 	.byte	0x03, 0x50
        /*003a*/ 	.short	0x0000


	//----- nvinfo : EIATTR_MAXREG_COUNT
	.align		4
        /*003c*/ 	.byte	0x03, 0x1b
        /*003e*/ 	.short	0x00ff


	//----- nvinfo : EIATTR_EXIT_INSTR_OFFSETS
	.align		4
        /*0040*/ 	.byte	0x04, 0x1c
        /*0042*/ 	.short	(.L_17 - .L_16)


	//   ....[0]....
.L_16:
        /*0044*/ 	.word	0x00000140


	//   ....[1]....
        /*0048*/ 	.word	0x00000160


	//----- nvinfo : EIATTR_MAX_THREADS
	.align		4
.L_17:
        /*004c*/ 	.byte	0x04, 0x05
        /*004e*/ 	.short	(.L_19 - .L_18)
.L_18:
        /*0050*/ 	.word	0x00000100
        /*0054*/ 	.word	0x00000001
        /*0058*/ 	.word	0x00000001


	//----- nvinfo : EIATTR_CBANK_PARAM_SIZE
	.align		4
.L_19:
        /*005c*/ 	.byte	0x03, 0x19
        /*005e*/ 	.short	0x0014


	//----- nvinfo : EIATTR_PARAM_CBANK
	.align		4
        /*0060*/ 	.byte	0x04, 0x0a
        /*0062*/ 	.short	(.L_21 - .L_20)
	.align		4
.L_20:
        /*0064*/ 	.word	index@(.nv.constant0.triton_)
        /*0068*/ 	.short	0x0210
        /*006a*/ 	.short	0x0014


	//----- nvinfo : EIATTR_SW_WAR
	.align		4
.L_21:
        /*006c*/ 	.byte	0x04, 0x36
        /*006e*/ 	.short	(.L_23 - .L_22)
.L_22:
        /*0070*/ 	.word	0x00000008
.L_23:


//--------------------- .nv.callgraph             --------------------------
	.section	.nv.callgraph,"",@"SHT_CUDA_CALLGRAPH"
	.align	4
	.sectionentsize	8
	.align		4
        /*0000*/ 	.word	0x00000000
	.align		4
        /*0004*/ 	.word	0xffffffff
	.align		4
        /*0008*/ 	.word	0x00000000
	.align		4
        /*000c*/ 	.word	0xfffffffe
	.align		4
        /*0010*/ 	.word	0x00000000
	.align		4
        /*0014*/ 	.word	0xfffffffd
	.align		4
        /*0018*/ 	.word	0x00000000
	.align		4
        /*001c*/ 	.word	0xfffffffc


//--------------------- .text.triton_             --------------------------
	.section	.text.triton_,"ax",@progbits
	.align	128
        .global         triton_
        .type           triton_,@function
        .size           triton_,(.L_x_1 - triton_)
        .other          triton_,@"STO_CUDA_ENTRY STV_DEFAULT"
triton_:
.text.triton_:
[----:B------:R-:W0:Y:S02]  /*0000*/  LDC R1, c[0x0][0x28] ;  /* 0x00000a00ff017b82 */ /* 0x000e240000000800 */
[----:B------:R-:W1:Y:S01]  /*0010*/  S2R R0, SR_TID.X ;  /* 0x0000000000007919 */ /* 0x000e620000002100 */
[----:B------:R-:W2:Y:S01]  /*0020*/  LDC.64 R2, c[0x0][0x210] ;  /* 0x00008400ff027b82 */ /* 0x000ea20000000a00 */
[----:B------:R-:W-:Y:S01]  /*0030*/  ULDC UR4, c[0x0][0x220] ;  /* 0x0000880000047ab9 */ /* 0x000fe20000000800 */
[----:B------:R-:W-:Y:S01]  /*0040*/  HFMA2.MMA R9, -RZ, RZ, 0, 0 ;  /* 0x00000000ff097435 */ /* 0x000fe200000001ff */
[----:B------:R-:W3:Y:S05]  /*0050*/  S2R R7, SR_CTAID.X ;  /* 0x0000000000077919 */ /* 0x000eea0000002500 */
[----:B------:R-:W4:Y:S01]  /*0060*/  LDC.64 R4, c[0x0][0x218] ;  /* 0x00008600ff047b82 */ /* 0x000f220000000a00 */
[----:B-1----:R-:W-:-:S05]  /*0070*/  IMAD.SHL.U32 R0, R0, 0x2, RZ ;  /* 0x0000000200007824 */ /* 0x002fca00078e00ff */
[----:B------:R-:W-:-:S04]  /*0080*/  LOP3.LUT R0, R0, 0x1fe, RZ, 0xc0, !PT ;  /* 0x000001fe00007812 */ /* 0x000fc800078ec0ff */
[----:B---3--:R-:W-:-:S04]  /*0090*/  LEA R7, R7, R0, 0x9 ;  /* 0x0000000007077211 */ /* 0x008fc800078e48ff */
[C---:B------:R-:W-:Y:S01]  /*00a0*/  ISETP.GE.AND P0, PT, R7.reuse, UR4, PT ;  /* 0x0000000407007c0c */ /* 0x040fe2000bf06270 */
[C---:B------:R-:W-:Y:S02]  /*00b0*/  VIADD R0, R7.reuse, 0x1 ;  /* 0x0000000107007836 */ /* 0x040fe40000000000 */
[----:B--2---:R-:W-:-:S03]  /*00c0*/  IMAD.WIDE R2, R7, 0x8, R2 ;  /* 0x0000000807027825 */ /* 0x004fc600078e0202 */
[----:B------:R-:W-:Y:S01]  /*00d0*/  ISETP.GE.AND P1, PT, R0, UR4, PT ;  /* 0x0000000400007c0c */ /* 0x000fe2000bf26270 */
[----:B------:R-:W-:-:S06]  /*00e0*/  ULDC.64 UR4, c[0x0][0x208] ;  /* 0x0000820000047ab9 */ /* 0x000fcc0000000a00 */
[----:B------:R-:W2:Y:S01]  /*00f0*/  @!P0 LDG.E R9, desc[UR4][R2.64] ;  /* 0x0000000402098981 */ /* 0x000ea2000c1e1900 */
[----:B------:R-:W-:Y:S02]  /*0100*/  IMAD.MOV.U32 R11, RZ, RZ, RZ ;  /* 0x000000ffff0b7224 */ /* 0x000fe400078e00ff */
[----:B----4-:R-:W-:-:S04]  /*0110*/  IMAD.WIDE R4, R7, 0x4, R4 ;  /* 0x0000000407047825 */ /* 0x010fc800078e0204 */
[----:B------:R1:W5:Y:S04]  /*0120*/  @!P1 LDG.E R11, desc[UR4][R2.64+0x8] ;  /* 0x00000804020b9981 */ /* 0x000368000c1e1900 */
[----:B--2---:R1:W-:Y:S01]  /*0130*/  @!P0 STG.E desc[UR4][R4.64], R9 ;  /* 0x0000000904008986 */ /* 0x0043e2000c101904 */
[----:B------:R-:W-:Y:S05]  /*0140*/  @P1 EXIT ;  /* 0x000000000000194d */ /* 0x000fea0003800000 */
[----:B-----5:R-:W-:Y:S01]  /*0150*/  STG.E desc[UR4][R4.64+0x4], R11 ;  /* 0x0000040b04007986 */ /* 0x020fe2000c101904 */
[----:B------:R-:W-:Y:S05]  /*0160*/  EXIT ;  /* 0x000000000000794d */ /* 0x000fea0003800000 */
.L_x_0:
[----:B------:R-:W-:-:S00]  /*0170*/  BRA `(.L_x_0) ;  /* 0xfffffffc00fc7947 */ /* 0x000fc0000383ffff */
[----:B------:R-:W-:-:S00]  /*0180*/  NOP ;  /* 0x0000000000007918 */ /* 0x000fc00000000000 */
[----:B------:R-:W-:-:S00]  /*0190*/  NOP ;  /* 0x0000000000007918 */ /* 0x000fc00000000000 */
[----:B------:R-:W-:-:S00]  /*01a0*/  NOP ;  /* 0x0000000000007918 */ /* 0x000fc00000000000 */
[----:B------:R-:W-:-:S00]  /*01b0*/  NOP ;  /* 0x0000000000007918 */ /* 0x000fc00000000000 */
[----:B------:R-:W-:-:S00]  /*01c0*/  NOP ;  /* 0x0000000000007918 */ /* 0x000fc00000000000 */
[----:B------:R-:W-:-:S00]  /*01d0*/  NOP ;  /* 0x0000000000007918 */ /* 0x000fc00000000000 */
[----:B------:R-:W-:-:S00]  /*01e0*/  NOP ;  /* 0x0000000000007918 */ /* 0x000fc00000000000 */
[----:B------:R-:W-:-:S00]  /*01f0*/  NOP ;  /* 0x0000000000007918 */ /* 0x000fc00000000000 */
.L_x_1:


//--------------------- .nv.constant0.triton_     --------------------------
	.section	.nv.constant0.triton_,"a",@progbits
	.sectionflags	@""
	.align	4
.nv.constant0.triton_:
	.zero		548
